//
// Generated by NVIDIA NVVM Compiler
//
// Compiler Build ID: CL-36424714
// Cuda compilation tools, release 13.0, V13.0.88
// Based on NVVM 20.0.0
//

.version 9.0
.target sm_100
.address_size 64

	// .globl	_Z9MatrixAddPfS_S_ii

.visible .entry _Z9MatrixAddPfS_S_ii(
	.param .u64 .ptr .align 1 _Z9MatrixAddPfS_S_ii_param_0,
	.param .u64 .ptr .align 1 _Z9MatrixAddPfS_S_ii_param_1,
	.param .u64 .ptr .align 1 _Z9MatrixAddPfS_S_ii_param_2,
	.param .u32 _Z9MatrixAddPfS_S_ii_param_3,
	.param .u32 _Z9MatrixAddPfS_S_ii_param_4
)
{
	.reg .pred 	%p<4>;
	.reg .b32 	%r<7>;
	.reg .b32 	%f<4>;
	.reg .b64 	%rd<11>;

	ld.param.u64 	%rd3, [_Z9MatrixAddPfS_S_ii_param_0];
	ld.param.u64 	%rd4, [_Z9MatrixAddPfS_S_ii_param_1];
	ld.param.u64 	%rd5, [_Z9MatrixAddPfS_S_ii_param_2];
	ld.param.u32 	%r2, [_Z9MatrixAddPfS_S_ii_param_3];
	ld.param.u32 	%r3, [_Z9MatrixAddPfS_S_ii_param_4];
	cvta.to.global.u64 	%rd1, %rd4;
	cvta.to.global.u64 	%rd2, %rd5;
	mov.u32 	%r4, %ntid.x;
	mov.u32 	%r5, %ctaid.x;
	mov.u32 	%r6, %tid.x;
	mad.lo.s32 	%r1, %r4, %r5, %r6;
	setp.ge.u32 	%p1, %r5, %r2;
	setp.ge.u32 	%p2, %r6, %r3;
	or.pred  	%p3, %p1, %p2;
	@%p3 bra 	$L__BB0_2;
	cvta.to.global.u64 	%rd6, %rd3;
	mul.wide.s32 	%rd7, %r1, 4;
	add.s64 	%rd8, %rd2, %rd7;
	ld.global.f32 	%f1, [%rd8];
	add.s64 	%rd9, %rd1, %rd7;
	ld.global.f32 	%f2, [%rd9];
	add.f32 	%f3, %f1, %f2;
	add.s64 	%rd10, %rd6, %rd7;
	st.global.f32 	[%rd10], %f3;
$L__BB0_2:
	ret;

}


// ===== COMPILED SASS (sm_100) =====

	.target	sm_100

	.elftype	@"ET_EXEC"


//--------------------- .note.nv.tkinfo           --------------------------
	.section	.note.nv.tkinfo,"",@"SHT_NOTE"
	.sectionflags	@"SHF_NOTE_NV_TKINFO"
	.tkinfo
        /*0018*/ 	.word	0x00000002
        /*0030*/ 	.string	""
        /*0030*/ 	.string	"ptxas"
        /*0030*/ 	.string	"Cuda compilation tools, release 13.0, V13.0.88"
        /*0030*/ 	.string	"Build cuda_13.0.r13.0/compiler.36424714_0"
        /*0030*/ 	.string	"-arch sm_100 -m 64 "



//--------------------- .note.nv.cuinfo           --------------------------
	.section	.note.nv.cuinfo,"",@"SHT_NOTE"
	.sectionflags	@"SHF_NOTE_NV_CUINFO"
        /*0018*/ 	.short	0x0002
        /*001a*/ 	.short	0x0064
        /*001c*/ 	.short	0x0082
	.zero		2


//--------------------- .nv.info                  --------------------------
	.section	.nv.info,"",@"SHT_CUDA_INFO"
	.align	4


	//----- nvinfo : EIATTR_REGCOUNT
	.align		4
        /*0000*/ 	.byte	0x04, 0x2f
        /*0002*/ 	.short	(.L_1 - .L_0)
	.align		4
.L_0:
        /*0004*/ 	.word	index@(_Z9MatrixAddPfS_S_ii)
        /*0008*/ 	.word	0x0000000c


	//----- nvinfo : EIATTR_FRAME_SIZE
	.align		4
.L_1:
        /*000c*/ 	.byte	0x04, 0x11
        /*000e*/ 	.short	(.L_3 - .L_2)
	.align		4
.L_2:
        /*0010*/ 	.word	index@(_Z9MatrixAddPfS_S_ii)
        /*0014*/ 	.word	0x00000000


	//----- nvinfo : EIATTR_MIN_STACK_SIZE
	.align		4
.L_3:
        /*0018*/ 	.byte	0x04, 0x12
        /*001a*/ 	.short	(.L_5 - .L_4)
	.align		4
.L_4:
        /*001c*/ 	.word	index@(_Z9MatrixAddPfS_S_ii)
        /*0020*/ 	.word	0x00000000
.L_5:


//--------------------- .nv.compat                --------------------------
	.section	.nv.compat,"",@"SHT_CUDA_COMPAT_INFO"
	.align	4
        /*0000*/ 	.byte	0x02, 0x09, 0x00, 0x00, 0x02, 0x02, 0x01, 0x00, 0x02, 0x05, 0x05, 0x00, 0x03, 0x07, 0x01, 0x01
        /*0010*/ 	.byte	0x02, 0x03, 0x00, 0x00, 0x02, 0x06, 0x01, 0x00, 0x04, 0x0b, 0x08, 0x00, 0x09, 0x00, 0x00, 0x00
        /*0020*/ 	.byte	0x00, 0x00, 0x00, 0x00


//--------------------- .nv.info._Z9MatrixAddPfS_S_ii --------------------------
	.section	.nv.info._Z9MatrixAddPfS_S_ii,"",@"SHT_CUDA_INFO"
	.sectionflags	@""
	.align	4


	//----- nvinfo : EIATTR_CUDA_API_VERSION
	.align		4
        /*0000*/ 	.byte	0x04, 0x37
        /*0002*/ 	.short	(.L_7 - .L_6)
.L_6:
        /*0004*/ 	.word	0x00000082


	//----- nvinfo : EIATTR_KPARAM_INFO
	.align		4
.L_7:
        /*0008*/ 	.byte	0x04, 0x17
        /*000a*/ 	.short	(.L_9 - .L_8)
.L_8:
        /*000c*/ 	.word	0x00000000
        /*0010*/ 	.short	0x0004
        /*0012*/ 	.short	0x001c
        /*0014*/ 	.byte	0x00, 0xf0, 0x11, 0x00


	//----- nvinfo : EIATTR_KPARAM_INFO
	.align		4
.L_9:
        /*0018*/ 	.byte	0x04, 0x17
        /*001a*/ 	.short	(.L_11 - .L_10)
.L_10:
        /*001c*/ 	.word	0x00000000
        /*0020*/ 	.short	0x0003
        /*0022*/ 	.short	0x0018
        /*0024*/ 	.byte	0x00, 0xf0, 0x11, 0x00


	//----- nvinfo : EIATTR_KPARAM_INFO
	.align		4
.L_11:
        /*0028*/ 	.byte	0x04, 0x17
        /*002a*/ 	.short	(.L_13 - .L_12)
.L_12:
        /*002c*/ 	.word	0x00000000
        /*0030*/ 	.short	0x0002
        /*0032*/ 	.short	0x0010
        /*0034*/ 	.byte	0x00, 0xf5, 0x21, 0x00


	//----- nvinfo : EIATTR_KPARAM_INFO
	.align		4
.L_13:
        /*0038*/ 	.byte	0x04, 0x17
        /*003a*/ 	.short	(.L_15 - .L_14)
.L_14:
        /*003c*/ 	.word	0x00000000
        /*0040*/ 	.short	0x0001
        /*0042*/ 	.short	0x0008
        /*0044*/ 	.byte	0x00, 0xf5, 0x21, 0x00


	//----- nvinfo : EIATTR_KPARAM_INFO
	.align		4
.L_15:
        /*0048*/ 	.byte	0x04, 0x17
        /*004a*/ 	.short	(.L_17 - .L_16)
.L_16:
        /*004c*/ 	.word	0x00000000
        /*0050*/ 	.short	0x0000
        /*0052*/ 	.short	0x0000
        /*0054*/ 	.byte	0x00, 0xf5, 0x21, 0x00


	//----- nvinfo : EIATTR_SPARSE_MMA_MASK
	.align		4
.L_17:
        /*0058*/ 	.byte	0x03, 0x50
        /*005a*/ 	.short	0x0000


	//----- nvinfo : EIATTR_MAXREG_COUNT
	.align		4
        /*005c*/ 	.byte	0x03, 0x1b
        /*005e*/ 	.short	0x00ff


	//----- nvinfo : EIATTR_MERCURY_ISA_VERSION
	.align		4
        /*0060*/ 	.byte	0x03, 0x5f
        /*0062*/ 	.short	0x0101


	//----- nvinfo : EIATTR_VRC_CTA_INIT_COUNT
	.align		4
        /*0064*/ 	.byte	0x02, 0x4a
	.zero		1
	.zero		1


	//----- nvinfo : EIATTR_EXIT_INSTR_OFFSETS
	.align		4
        /*0068*/ 	.byte	0x04, 0x1c
        /*006a*/ 	.short	(.L_19 - .L_18)


	//   ....[0]....
.L_18:
        /*006c*/ 	.word	0x00000080


	//   ....[1]....
        /*0070*/ 	.word	0x00000140


	//----- nvinfo : EIATTR_CBANK_PARAM_SIZE
	.align		4
.L_19:
        /*0074*/ 	.byte	0x03, 0x19
        /*0076*/ 	.short	0x0020


	//----- nvinfo : EIATTR_PARAM_CBANK
	.align		4
        /*0078*/ 	.byte	0x04, 0x0a
        /*007a*/ 	.short	(.L_21 - .L_20)
	.align		4
.L_20:
        /*007c*/ 	.word	index@(.nv.constant0._Z9MatrixAddPfS_S_ii)
        /*0080*/ 	.short	0x0380
        /*0082*/ 	.short	0x0020


	//----- nvinfo : EIATTR_SW_WAR
	.align		4
.L_21:
        /*0084*/ 	.byte	0x04, 0x36
        /*0086*/ 	.short	(.L_23 - .L_22)
.L_22:
        /*0088*/ 	.word	0x00000008
.L_23:


//--------------------- .nv.callgraph             --------------------------
	.section	.nv.callgraph,"",@"SHT_CUDA_CALLGRAPH"
	.align	4
	.sectionentsize	8
	.align		4
        /*0000*/ 	.word	0x00000000
	.align		4
        /*0004*/ 	.word	0xffffffff
	.align		4
        /*0008*/ 	.word	0x00000000
	.align		4
        /*000c*/ 	.word	0xfffffffe
	.align		4
        /*0010*/ 	.word	0x00000000
	.align		4
        /*0014*/ 	.word	0xfffffffd
	.align		4
        /*0018*/ 	.word	0x00000000
	.align		4
        /*001c*/ 	.word	0xfffffffc


//--------------------- .text._Z9MatrixAddPfS_S_ii --------------------------
	.section	.text._Z9MatrixAddPfS_S_ii,"ax",@progbits
	.align	128
        .global         _Z9MatrixAddPfS_S_ii
        .type           _Z9MatrixAddPfS_S_ii,@function
        .size           _Z9MatrixAddPfS_S_ii,(.L_x_1 - _Z9MatrixAddPfS_S_ii)
        .other          _Z9MatrixAddPfS_S_ii,@"STO_CUDA_ENTRY STV_DEFAULT"
_Z9MatrixAddPfS_S_ii:
.text._Z9MatrixAddPfS_S_ii:
[----:B------:R-:W-:Y:S01]  /*0000*/  LDC R1, c[0x0][0x37c] ;  /* 0x0000df00ff017b82 */ /* 0x000fe20000000800 */
[----:B------:R-:W0:Y:S01]  /*0010*/  S2R R0, SR_TID.X ;  /* 0x0000000000007919 */ /* 0x000e220000002100 */
[----:B------:R-:W0:Y:S01]  /*0020*/  LDCU.64 UR6, c[0x0][0x398] ;  /* 0x00007300ff0677ac */ /* 0x000e220008000a00 */
[----:B------:R-:W1:Y:S01]  /*0030*/  S2R R9, SR_CTAID.X ;  /* 0x0000000000097919 */ /* 0x000e620000002500 */
[----:B------:R-:W2:Y:S01]  /*0040*/  LDCU UR4, c[0x0][0x360] ;  /* 0x00006c00ff0477ac */ /* 0x000ea20008000800 */
[----:B0-----:R-:W-:-:S04]  /*0050*/  ISETP.GE.U32.AND P0, PT, R0, UR7, PT ;  /* 0x0000000700007c0c */ /* 0x001fc8000bf06070 */
[C---:B-1----:R-:W-:Y:S01]  /*0060*/  ISETP.GE.U32.OR P0, PT, R9.reuse, UR6, P0 ;  /* 0x0000000609007c0c */ /* 0x042fe20008706470 */
[----:B--2---:R-:W-:-:S12]  /*0070*/  IMAD R9, R9, UR4, R0 ;  /* 0x0000000409097c24 */ /* 0x004fd8000f8e0200 */
[----:B------:R-:W-:Y:S05]  /*0080*/  @P0 EXIT ;  /* 0x000000000000094d */ /* 0x000fea0003800000 */
[----:B------:R-:W0:Y:S01]  /*0090*/  LDC.64 R2, c[0x0][0x390] ;  /* 0x0000e400ff027b82 */ /* 0x000e220000000a00 */
[----:B------:R-:W1:Y:S07]  /*00a0*/  LDCU.64 UR4, c[0x0][0x358] ;  /* 0x00006b00ff0477ac */ /* 0x000e6e0008000a00 */
[----:B------:R-:W2:Y:S08]  /*00b0*/  LDC.64 R4, c[0x0][0x388] ;  /* 0x0000e200ff047b82 */ /* 0x000eb00000000a00 */
[----:B------:R-:W3:Y:S01]  /*00c0*/  LDC.64 R6, c[0x0][0x380] ;  /* 0x0000e000ff067b82 */ /* 0x000ee20000000a00 */
[----:B0-----:R-:W-:-:S06]  /*00d0*/  IMAD.WIDE R2, R9, 0x4, R2 ;  /* 0x0000000409027825 */ /* 0x001fcc00078e0202 */
[----:B-1----:R-:W4:Y:S01]  /*00e0*/  LDG.E R2, desc[UR4][R2.64] ;  /* 0x0000000402027981 */ /* 0x002f22000c1e1900 */
[----:B--2---:R-:W-:-:S06]  /*00f0*/  IMAD.WIDE R4, R9, 0x4, R4 ;  /* 0x0000000409047825 */ /* 0x004fcc00078e0204 */
[----:B------:R-:W4:Y:S01]  /*0100*/  LDG.E R5, desc[UR4][R4.64] ;  /* 0x0000000404057981 */ /* 0x000f22000c1e1900 */
[----:B---3--:R-:W-:-:S04]  /*0110*/  IMAD.WIDE R6, R9, 0x4, R6 ;  /* 0x0000000409067825 */ /* 0x008fc800078e0206 */
[----:B----4-:R-:W-:-:S05]  /*0120*/  FADD R9, R2, R5 ;  /* 0x0000000502097221 */ /* 0x010fca0000000000 */
[----:B------:R-:W-:Y:S01]  /*0130*/  STG.E desc[UR4][R6.64], R9 ;  /* 0x0000000906007986 */ /* 0x000fe2000c101904 */
[----:B------:R-:W-:Y:S05]  /*0140*/  EXIT ;  /* 0x000000000000794d */ /* 0x000fea0003800000 */
.L_x_0:
[----:B------:R-:W-:-:S00]  /*0150*/  BRA `(.L_x_0) ;  /* 0xfffffffc00fc7947 */ /* 0x000fc0000383ffff */
[----:B------:R-:W-:-:S00]  /*0160*/  NOP ;  /* 0x0000000000007918 */ /* 0x000fc00000000000 */
        /* <DEDUP_REMOVED lines=9> */
.L_x_1:


//--------------------- .nv.shared.reserved.0     --------------------------
	.section	.nv.shared.reserved.0,"aw",@nobits
	.weak		__nv_reservedSMEM_offset_0_alias
	.size		__nv_reservedSMEM_offset_0_alias, 0, 64
	.other		__nv_reservedSMEM_offset_0_alias,@"STO_CUDA_RESERVED_SHARED STV_DEFAULT"
__nv_reservedSMEM_offset_0_alias:
	.zero		0
	.zero		64


//--------------------- .nv.constant0._Z9MatrixAddPfS_S_ii --------------------------
	.section	.nv.constant0._Z9MatrixAddPfS_S_ii,"a",@progbits
	.sectionflags	@""
	.align	4
.nv.constant0._Z9MatrixAddPfS_S_ii:
	.zero		928


//--------------------- SYMBOLS --------------------------

	.type		.nv.reservedSmem.offset0,@object
	.size		.nv.reservedSmem.offset0,0x4
